//
// Generated by NVIDIA NVVM Compiler
//
// Compiler Build ID: CL-36424714
// Cuda compilation tools, release 13.0, V13.0.88
// Based on NVVM 20.0.0
//

.version 9.0
.target sm_100
.address_size 64

	// .globl	sumpool_kernel

.visible .entry sumpool_kernel(
	.param .u64 .ptr .align 1 sumpool_kernel_param_0,
	.param .u64 .ptr .align 1 sumpool_kernel_param_1
)
.maxntid 1024
{
	.reg .pred 	%p<11>;
	.reg .b32 	%r<9>;
	.reg .b32 	%f<38>;
	.reg .b64 	%rd<9>;

	ld.param.u64 	%rd3, [sumpool_kernel_param_0];
	ld.param.u64 	%rd2, [sumpool_kernel_param_1];
	cvta.to.global.u64 	%rd4, %rd3;
	mov.u32 	%r1, %tid.x;
	setp.gt.u32 	%p1, %r1, 255;
	shr.u32 	%r2, %r1, 7;
	mul.lo.s32 	%r3, %r2, 640;
	shl.b32 	%r4, %r1, 1;
	and.b32  	%r5, %r4, 128;
	and.b32  	%r6, %r1, 63;
	or.b32  	%r7, %r3, %r6;
	add.s32 	%r8, %r7, %r5;
	mul.wide.u32 	%rd5, %r8, 4;
	add.s64 	%rd1, %rd4, %rd5;
	mov.f32 	%f30, 0f00000000;
	@%p1 bra 	$L__BB0_2;
	ld.global.nc.f32 	%f20, [%rd1];
	add.f32 	%f30, %f20, 0f00000000;
$L__BB0_2:
	setp.gt.u32 	%p2, %r1, 255;
	@%p2 bra 	$L__BB0_4;
	ld.global.nc.f32 	%f21, [%rd1+256];
	add.f32 	%f30, %f30, %f21;
$L__BB0_4:
	setp.gt.u32 	%p3, %r1, 255;
	@%p3 bra 	$L__BB0_6;
	ld.global.nc.f32 	%f22, [%rd1+512];
	add.f32 	%f30, %f30, %f22;
$L__BB0_6:
	setp.gt.u32 	%p4, %r1, 255;
	@%p4 bra 	$L__BB0_8;
	ld.global.nc.f32 	%f23, [%rd1+1280];
	add.f32 	%f30, %f30, %f23;
$L__BB0_8:
	setp.gt.u32 	%p5, %r1, 255;
	@%p5 bra 	$L__BB0_10;
	ld.global.nc.f32 	%f24, [%rd1+1536];
	add.f32 	%f30, %f30, %f24;
$L__BB0_10:
	setp.gt.u32 	%p6, %r1, 255;
	@%p6 bra 	$L__BB0_12;
	ld.global.nc.f32 	%f25, [%rd1+1792];
	add.f32 	%f30, %f30, %f25;
$L__BB0_12:
	setp.gt.u32 	%p7, %r1, 255;
	@%p7 bra 	$L__BB0_14;
	ld.global.nc.f32 	%f26, [%rd1+2560];
	add.f32 	%f30, %f30, %f26;
$L__BB0_14:
	setp.gt.u32 	%p8, %r1, 255;
	@%p8 bra 	$L__BB0_16;
	ld.global.nc.f32 	%f27, [%rd1+2816];
	add.f32 	%f30, %f30, %f27;
$L__BB0_16:
	setp.gt.u32 	%p9, %r1, 255;
	@%p9 bra 	$L__BB0_18;
	ld.global.nc.f32 	%f28, [%rd1+3072];
	add.f32 	%f30, %f30, %f28;
$L__BB0_18:
	setp.gt.u32 	%p10, %r1, 255;
	@%p10 bra 	$L__BB0_20;
	cvta.to.global.u64 	%rd6, %rd2;
	mul.wide.u32 	%rd7, %r1, 4;
	add.s64 	%rd8, %rd6, %rd7;
	st.global.f32 	[%rd8], %f30;
$L__BB0_20:
	ret;

}


// ===== COMPILED SASS (sm_100) =====

	.target	sm_100

	.elftype	@"ET_EXEC"


//--------------------- .note.nv.tkinfo           --------------------------
	.section	.note.nv.tkinfo,"",@"SHT_NOTE"
	.sectionflags	@"SHF_NOTE_NV_TKINFO"
	.tkinfo
        /*0018*/ 	.word	0x00000002
        /*0030*/ 	.string	""
        /*0030*/ 	.string	"ptxas"
        /*0030*/ 	.string	"Cuda compilation tools, release 13.0, V13.0.88"
        /*0030*/ 	.string	"Build cuda_13.0.r13.0/compiler.36424714_0"
        /*0030*/ 	.string	"-arch sm_100 -m 64 "



//--------------------- .note.nv.cuinfo           --------------------------
	.section	.note.nv.cuinfo,"",@"SHT_NOTE"
	.sectionflags	@"SHF_NOTE_NV_CUINFO"
        /*0018*/ 	.short	0x0002
        /*001a*/ 	.short	0x0064
        /*001c*/ 	.short	0x0082
	.zero		2


//--------------------- .nv.info                  --------------------------
	.section	.nv.info,"",@"SHT_CUDA_INFO"
	.align	4


	//----- nvinfo : EIATTR_REGCOUNT
	.align		4
        /*0000*/ 	.byte	0x04, 0x2f
        /*0002*/ 	.short	(.L_1 - .L_0)
	.align		4
.L_0:
        /*0004*/ 	.word	index@(sumpool_kernel)
        /*0008*/ 	.word	0x0000000a


	//----- nvinfo : EIATTR_FRAME_SIZE
	.align		4
.L_1:
        /*000c*/ 	.byte	0x04, 0x11
        /*000e*/ 	.short	(.L_3 - .L_2)
	.align		4
.L_2:
        /*0010*/ 	.word	index@(sumpool_kernel)
        /*0014*/ 	.word	0x00000000


	//----- nvinfo : EIATTR_MIN_STACK_SIZE
	.align		4
.L_3:
        /*0018*/ 	.byte	0x04, 0x12
        /*001a*/ 	.short	(.L_5 - .L_4)
	.align		4
.L_4:
        /*001c*/ 	.word	index@(sumpool_kernel)
        /*0020*/ 	.word	0x00000000
.L_5:


//--------------------- .nv.compat                --------------------------
	.section	.nv.compat,"",@"SHT_CUDA_COMPAT_INFO"
	.align	4
        /*0000*/ 	.byte	0x02, 0x09, 0x00, 0x00, 0x02, 0x02, 0x01, 0x00, 0x02, 0x05, 0x05, 0x00, 0x03, 0x07, 0x01, 0x01
        /*0010*/ 	.byte	0x02, 0x03, 0x00, 0x00, 0x02, 0x06, 0x01, 0x00, 0x04, 0x0b, 0x08, 0x00, 0x09, 0x00, 0x00, 0x00
        /*0020*/ 	.byte	0x00, 0x00, 0x00, 0x00


//--------------------- .nv.info.sumpool_kernel   --------------------------
	.section	.nv.info.sumpool_kernel,"",@"SHT_CUDA_INFO"
	.sectionflags	@""
	.align	4


	//----- nvinfo : EIATTR_CUDA_API_VERSION
	.align		4
        /*0000*/ 	.byte	0x04, 0x37
        /*0002*/ 	.short	(.L_7 - .L_6)
.L_6:
        /*0004*/ 	.word	0x00000082


	//----- nvinfo : EIATTR_KPARAM_INFO
	.align		4
.L_7:
        /*0008*/ 	.byte	0x04, 0x17
        /*000a*/ 	.short	(.L_9 - .L_8)
.L_8:
        /*000c*/ 	.word	0x00000000
        /*0010*/ 	.short	0x0001
        /*0012*/ 	.short	0x0008
        /*0014*/ 	.byte	0x00, 0xf5, 0x21, 0x00


	//----- nvinfo : EIATTR_KPARAM_INFO
	.align		4
.L_9:
        /*0018*/ 	.byte	0x04, 0x17
        /*001a*/ 	.short	(.L_11 - .L_10)
.L_10:
        /*001c*/ 	.word	0x00000000
        /*0020*/ 	.short	0x0000
        /*0022*/ 	.short	0x0000
        /*0024*/ 	.byte	0x00, 0xf5, 0x21, 0x00


	//----- nvinfo : EIATTR_SPARSE_MMA_MASK
	.align		4
.L_11:
        /*0028*/ 	.byte	0x03, 0x50
        /*002a*/ 	.short	0x0000


	//----- nvinfo : EIATTR_MAXREG_COUNT
	.align		4
        /*002c*/ 	.byte	0x03, 0x1b
        /*002e*/ 	.short	0x0040


	//----- nvinfo : EIATTR_MERCURY_ISA_VERSION
	.align		4
        /*0030*/ 	.byte	0x03, 0x5f
        /*0032*/ 	.short	0x0101


	//----- nvinfo : EIATTR_VRC_CTA_INIT_COUNT
	.align		4
        /*0034*/ 	.byte	0x02, 0x4a
	.zero		1
	.zero		1


	//----- nvinfo : EIATTR_EXIT_INSTR_OFFSETS
	.align		4
        /*0038*/ 	.byte	0x04, 0x1c
        /*003a*/ 	.short	(.L_13 - .L_12)


	//   ....[0]....
.L_12:
        /*003c*/ 	.word	0x00000300


	//   ....[1]....
        /*0040*/ 	.word	0x00000340


	//----- nvinfo : EIATTR_MAX_THREADS
	.align		4
.L_13:
        /*0044*/ 	.byte	0x04, 0x05
        /*0046*/ 	.short	(.L_15 - .L_14)
.L_14:
        /*0048*/ 	.word	0x00000400
        /*004c*/ 	.word	0x00000001
        /*0050*/ 	.word	0x00000001


	//----- nvinfo : EIATTR_CRS_STACK_SIZE
	.align		4
.L_15:
        /*0054*/ 	.byte	0x04, 0x1e
        /*0056*/ 	.short	(.L_17 - .L_16)
.L_16:
        /*0058*/ 	.word	0x00000000


	//----- nvinfo : EIATTR_CBANK_PARAM_SIZE
	.align		4
.L_17:
        /*005c*/ 	.byte	0x03, 0x19
        /*005e*/ 	.short	0x0010


	//----- nvinfo : EIATTR_PARAM_CBANK
	.align		4
        /*0060*/ 	.byte	0x04, 0x0a
        /*0062*/ 	.short	(.L_19 - .L_18)
	.align		4
.L_18:
        /*0064*/ 	.word	index@(.nv.constant0.sumpool_kernel)
        /*0068*/ 	.short	0x0380
        /*006a*/ 	.short	0x0010


	//----- nvinfo : EIATTR_SW_WAR
	.align		4
.L_19:
        /*006c*/ 	.byte	0x04, 0x36
        /*006e*/ 	.short	(.L_21 - .L_20)
.L_20:
        /*0070*/ 	.word	0x00000008
.L_21:


//--------------------- .nv.callgraph             --------------------------
	.section	.nv.callgraph,"",@"SHT_CUDA_CALLGRAPH"
	.align	4
	.sectionentsize	8
	.align		4
        /*0000*/ 	.word	0x00000000
	.align		4
        /*0004*/ 	.word	0xffffffff
	.align		4
        /*0008*/ 	.word	0x00000000
	.align		4
        /*000c*/ 	.word	0xfffffffe
	.align		4
        /*0010*/ 	.word	0x00000000
	.align		4
        /*0014*/ 	.word	0xfffffffd
	.align		4
        /*0018*/ 	.word	0x00000000
	.align		4
        /*001c*/ 	.word	0xfffffffc


//--------------------- .text.sumpool_kernel      --------------------------
	.section	.text.sumpool_kernel,"ax",@progbits
	.align	128
        .global         sumpool_kernel
        .type           sumpool_kernel,@function
        .size           sumpool_kernel,(.L_x_11 - sumpool_kernel)
        .other          sumpool_kernel,@"STO_CUDA_ENTRY STV_DEFAULT"
sumpool_kernel:
.text.sumpool_kernel:
[----:B------:R-:W-:Y:S01]  /*0000*/  LDC R1, c[0x0][0x37c] ;  /* 0x0000df00ff017b82 */ /* 0x000fe20000000800 */
[----:B------:R-:W0:Y:S07]  /*0010*/  S2R R7, SR_TID.X ;  /* 0x0000000000077919 */ /* 0x000e2e0000002100 */
[----:B------:R-:W1:Y:S01]  /*0020*/  LDC.64 R2, c[0x0][0x380] ;  /* 0x0000e000ff027b82 */ /* 0x000e620000000a00 */
[----:B------:R-:W2:Y:S01]  /*0030*/  LDCU.64 UR4, c[0x0][0x358] ;  /* 0x00006b00ff0477ac */ /* 0x000ea20008000a00 */
[----:B------:R-:W-:Y:S01]  /*0040*/  BSSY.RECONVERGENT B0, `(.L_x_0) ;  /* 0x000000f000007945 */ /* 0x000fe20003800200 */
[----:B0-----:R-:W-:-:S02]  /*0050*/  SHF.R.U32.HI R0, RZ, 0x7, R7 ;  /* 0x00000007ff007819 */ /* 0x001fc40000011607 */
[C---:B------:R-:W-:Y:S02]  /*0060*/  LOP3.LUT R5, R7.reuse, 0x3f, RZ, 0xc0, !PT ;  /* 0x0000003f07057812 */ /* 0x040fe400078ec0ff */
[C---:B------:R-:W-:Y:S02]  /*0070*/  SHF.L.U32 R4, R7.reuse, 0x1, RZ ;  /* 0x0000000107047819 */ /* 0x040fe400000006ff */
[----:B------:R-:W-:Y:S01]  /*0080*/  ISETP.GT.U32.AND P0, PT, R7, 0xff, PT ;  /* 0x000000ff0700780c */ /* 0x000fe20003f04070 */
[----:B------:R-:W-:Y:S01]  /*0090*/  IMAD R5, R0, 0x280, R5 ;  /* 0x0000028000057824 */ /* 0x000fe200078e0205 */
[----:B------:R-:W-:-:S04]  /*00a0*/  LOP3.LUT R4, R4, 0x80, RZ, 0xc0, !PT ;  /* 0x0000008004047812 */ /* 0x000fc800078ec0ff */
[----:B------:R-:W-:-:S05]  /*00b0*/  IADD3 R5, PT, PT, R4, R5, RZ ;  /* 0x0000000504057210 */ /* 0x000fca0007ffe0ff */
[----:B-1----:R-:W-:-:S04]  /*00c0*/  IMAD.WIDE.U32 R2, R5, 0x4, R2 ;  /* 0x0000000405027825 */ /* 0x002fc800078e0002 */
[----:B------:R-:W-:Y:S01]  /*00d0*/  HFMA2 R5, -RZ, RZ, 0, 0 ;  /* 0x00000000ff057431 */ /* 0x000fe200000001ff */
[----:B--2---:R-:W-:Y:S06]  /*00e0*/  @P0 BRA `(.L_x_1) ;  /* 0x0000000000100947 */ /* 0x004fec0003800000 */
[----:B------:R-:W2:Y:S04]  /*00f0*/  LDG.E.CONSTANT R0, desc[UR4][R2.64] ;  /* 0x0000000402007981 */ /* 0x000ea8000c1e9900 */
[----:B------:R-:W3:Y:S01]  /*0100*/  LDG.E.CONSTANT R5, desc[UR4][R2.64+0x100] ;  /* 0x0001000402057981 */ /* 0x000ee2000c1e9900 */
[----:B--2---:R-:W-:-:S04]  /*0110*/  FADD R0, RZ, R0 ;  /* 0x00000000ff007221 */ /* 0x004fc80000000000 */
[----:B---3--:R-:W-:-:S07]  /*0120*/  FADD R5, R0, R5 ;  /* 0x0000000500057221 */ /* 0x008fce0000000000 */
.L_x_1:
[----:B------:R-:W-:Y:S05]  /*0130*/  BSYNC.RECONVERGENT B0 ;  /* 0x0000000000007941 */ /* 0x000fea0003800200 */
.L_x_0:
[----:B------:R-:W-:Y:S04]  /*0140*/  BSSY.RECONVERGENT B0, `(.L_x_2) ;  /* 0x000001a000007945 */ /* 0x000fe80003800200 */
[----:B------:R-:W-:Y:S04]  /*0150*/  BSSY.RELIABLE B1, `(.L_x_3) ;  /* 0x0000016000017945 */ /* 0x000fe80003800100 */
[----:B------:R-:W-:Y:S05]  /*0160*/  @P0 BRA `(.L_x_4) ;  /* 0x0000000000140947 */ /* 0x000fea0003800000 */
[----:B------:R-:W2:Y:S02]  /*0170*/  LDG.E.CONSTANT R0, desc[UR4][R2.64+0x200] ;  /* 0x0002000402007981 */ /* 0x000ea4000c1e9900 */
[----:B--2---:R-:W-:Y:S01]  /*0180*/  FADD R5, R5, R0 ;  /* 0x0000000005057221 */ /* 0x004fe20000000000 */
[----:B------:R-:W-:Y:S06]  /*0190*/  @P0 BRA `(.L_x_5) ;  /* 0x0000000000140947 */ /* 0x000fec0003800000 */
[----:B------:R-:W2:Y:S02]  /*01a0*/  LDG.E.CONSTANT R0, desc[UR4][R2.64+0x500] ;  /* 0x0005000402007981 */ /* 0x000ea4000c1e9900 */
[----:B--2---:R-:W-:-:S07]  /*01b0*/  FADD R5, R5, R0 ;  /* 0x0000000005057221 */ /* 0x004fce0000000000 */
.L_x_4:
[----:B------:R-:W-:Y:S05]  /*01c0*/  @P0 BRA `(.L_x_6) ;  /* 0x0000000000140947 */ /* 0x000fea0003800000 */
[----:B------:R-:W2:Y:S02]  /*01d0*/  LDG.E.CONSTANT R0, desc[UR4][R2.64+0x600] ;  /* 0x0006000402007981 */ /* 0x000ea4000c1e9900 */
[----:B--2---:R-:W-:-:S07]  /*01e0*/  FADD R5, R5, R0 ;  /* 0x0000000005057221 */ /* 0x004fce0000000000 */
.L_x_5:
[----:B------:R-:W-:Y:S05]  /*01f0*/  @P0 BRA `(.L_x_7) ;  /* 0x0000000000140947 */ /* 0x000fea0003800000 */
[----:B------:R-:W2:Y:S02]  /*0200*/  LDG.E.CONSTANT R0, desc[UR4][R2.64+0x700] ;  /* 0x0007000402007981 */ /* 0x000ea4000c1e9900 */
[----:B--2---:R-:W-:-:S07]  /*0210*/  FADD R5, R5, R0 ;  /* 0x0000000005057221 */ /* 0x004fce0000000000 */
.L_x_6:
[----:B------:R-:W-:Y:S05]  /*0220*/  @P0 BRA `(.L_x_8) ;  /* 0x0000000000180947 */ /* 0x000fea0003800000 */
[----:B------:R-:W2:Y:S02]  /*0230*/  LDG.E.CONSTANT R0, desc[UR4][R2.64+0xa00] ;  /* 0x000a000402007981 */ /* 0x000ea4000c1e9900 */
[----:B--2---:R-:W-:-:S07]  /*0240*/  FADD R5, R5, R0 ;  /* 0x0000000005057221 */ /* 0x004fce0000000000 */
.L_x_7:
[----:B------:R-:W-:Y:S05]  /*0250*/  @P0 BREAK.RELIABLE B1 ;  /* 0x0000000000010942 */ /* 0x000fea0003800100 */
[----:B------:R-:W-:Y:S05]  /*0260*/  @P0 BRA `(.L_x_9) ;  /* 0x00000000001c0947 */ /* 0x000fea0003800000 */
[----:B------:R-:W2:Y:S02]  /*0270*/  LDG.E.CONSTANT R0, desc[UR4][R2.64+0xb00] ;  /* 0x000b000402007981 */ /* 0x000ea4000c1e9900 */
[----:B--2---:R-:W-:-:S07]  /*0280*/  FADD R5, R5, R0 ;  /* 0x0000000005057221 */ /* 0x004fce0000000000 */
.L_x_8:
[----:B------:R-:W-:Y:S05]  /*0290*/  @P0 BREAK.RELIABLE B1 ;  /* 0x0000000000010942 */ /* 0x000fea0003800100 */
[----:B------:R-:W-:Y:S05]  /*02a0*/  @P0 BRA `(.L_x_9) ;  /* 0x00000000000c0947 */ /* 0x000fea0003800000 */
[----:B------:R-:W-:Y:S05]  /*02b0*/  BSYNC.RELIABLE B1 ;  /* 0x0000000000017941 */ /* 0x000fea0003800100 */
.L_x_3:
[----:B------:R-:W2:Y:S02]  /*02c0*/  LDG.E.CONSTANT R2, desc[UR4][R2.64+0xc00] ;  /* 0x000c000402027981 */ /* 0x000ea4000c1e9900 */
[----:B--2---:R-:W-:-:S07]  /*02d0*/  FADD R5, R5, R2 ;  /* 0x0000000205057221 */ /* 0x004fce0000000000 */
.L_x_9:
[----:B------:R-:W-:Y:S05]  /*02e0*/  BSYNC.RECONVERGENT B0 ;  /* 0x0000000000007941 */ /* 0x000fea0003800200 */
.L_x_2:
[----:B------:R-:W-:Y:S05]  /*02f0*/  WARPSYNC.ALL ;  /* 0x0000000000007948 */ /* 0x000fea0003800000 */
[----:B------:R-:W-:Y:S05]  /*0300*/  @P0 EXIT ;  /* 0x000000000000094d */ /* 0x000fea0003800000 */
[----:B------:R-:W0:Y:S02]  /*0310*/  LDC.64 R2, c[0x0][0x388] ;  /* 0x0000e200ff027b82 */ /* 0x000e240000000a00 */
[----:B0-----:R-:W-:-:S05]  /*0320*/  IMAD.WIDE.U32 R2, R7, 0x4, R2 ;  /* 0x0000000407027825 */ /* 0x001fca00078e0002 */
[----:B------:R-:W-:Y:S01]  /*0330*/  STG.E desc[UR4][R2.64], R5 ;  /* 0x0000000502007986 */ /* 0x000fe2000c101904 */
[----:B------:R-:W-:Y:S05]  /*0340*/  EXIT ;  /* 0x000000000000794d */ /* 0x000fea0003800000 */
.L_x_10:
[----:B------:R-:W-:-:S00]  /*0350*/  BRA `(.L_x_10) ;  /* 0xfffffffc00fc7947 */ /* 0x000fc0000383ffff */
[----:B------:R-:W-:-:S00]  /*0360*/  NOP ;  /* 0x0000000000007918 */ /* 0x000fc00000000000 */
        /* <DEDUP_REMOVED lines=9> */
.L_x_11:


//--------------------- .nv.shared.reserved.0     --------------------------
	.section	.nv.shared.reserved.0,"aw",@nobits
	.weak		__nv_reservedSMEM_offset_0_alias
	.size		__nv_reservedSMEM_offset_0_alias, 0, 64
	.other		__nv_reservedSMEM_offset_0_alias,@"STO_CUDA_RESERVED_SHARED STV_DEFAULT"
__nv_reservedSMEM_offset_0_alias:
	.zero		0
	.zero		64


//--------------------- .nv.constant0.sumpool_kernel --------------------------
	.section	.nv.constant0.sumpool_kernel,"a",@progbits
	.sectionflags	@""
	.align	4
.nv.constant0.sumpool_kernel:
	.zero		912


//--------------------- SYMBOLS --------------------------

	.type		.nv.reservedSmem.offset0,@object
	.size		.nv.reservedSmem.offset0,0x4
